//
// Generated by NVIDIA NVVM Compiler
//
// Compiler Build ID: CL-36424714
// Cuda compilation tools, release 13.0, V13.0.88
// Based on NVVM 20.0.0
//

.version 9.0
.target sm_100
.address_size 64

	// .globl	_Z3fooPi

.visible .entry _Z3fooPi(
	.param .u64 .ptr .align 1 _Z3fooPi_param_0
)
{
	.reg .pred 	%p<2>;
	.reg .b32 	%r<3>;
	.reg .b64 	%rd<5>;

	ld.param.u64 	%rd1, [_Z3fooPi_param_0];
	cvta.to.global.u64 	%rd2, %rd1;
	mov.u32 	%r1, %tid.x;
	mul.wide.u32 	%rd3, %r1, 4;
	add.s64 	%rd4, %rd2, %rd3;
	ld.global.u32 	%r2, [%rd4];
	setp.eq.s32 	%p1, %r2, 0;
	@%p1 bra 	$L__BB0_2;
	bar.sync 	0;
$L__BB0_2:
	ret;

}


// ===== COMPILED SASS (sm_100) =====

	.target	sm_100

	.elftype	@"ET_EXEC"


//--------------------- .note.nv.tkinfo           --------------------------
	.section	.note.nv.tkinfo,"",@"SHT_NOTE"
	.sectionflags	@"SHF_NOTE_NV_TKINFO"
	.tkinfo
        /*0018*/ 	.word	0x00000002
        /*0030*/ 	.string	""
        /*0030*/ 	.string	"ptxas"
        /*0030*/ 	.string	"Cuda compilation tools, release 13.0, V13.0.88"
        /*0030*/ 	.string	"Build cuda_13.0.r13.0/compiler.36424714_0"
        /*0030*/ 	.string	"-arch sm_100 -m 64 "



//--------------------- .note.nv.cuinfo           --------------------------
	.section	.note.nv.cuinfo,"",@"SHT_NOTE"
	.sectionflags	@"SHF_NOTE_NV_CUINFO"
        /*0018*/ 	.short	0x0002
        /*001a*/ 	.short	0x0064
        /*001c*/ 	.short	0x0082
	.zero		2


//--------------------- .nv.info                  --------------------------
	.section	.nv.info,"",@"SHT_CUDA_INFO"
	.align	4


	//----- nvinfo : EIATTR_REGCOUNT
	.align		4
        /*0000*/ 	.byte	0x04, 0x2f
        /*0002*/ 	.short	(.L_1 - .L_0)
	.align		4
.L_0:
        /*0004*/ 	.word	index@(_Z3fooPi)
        /*0008*/ 	.word	0x00000008


	//----- nvinfo : EIATTR_FRAME_SIZE
	.align		4
.L_1:
        /*000c*/ 	.byte	0x04, 0x11
        /*000e*/ 	.short	(.L_3 - .L_2)
	.align		4
.L_2:
        /*0010*/ 	.word	index@(_Z3fooPi)
        /*0014*/ 	.word	0x00000000


	//----- nvinfo : EIATTR_MIN_STACK_SIZE
	.align		4
.L_3:
        /*0018*/ 	.byte	0x04, 0x12
        /*001a*/ 	.short	(.L_5 - .L_4)
	.align		4
.L_4:
        /*001c*/ 	.word	index@(_Z3fooPi)
        /*0020*/ 	.word	0x00000000
.L_5:


//--------------------- .nv.compat                --------------------------
	.section	.nv.compat,"",@"SHT_CUDA_COMPAT_INFO"
	.align	4
        /*0000*/ 	.byte	0x02, 0x09, 0x00, 0x00, 0x02, 0x02, 0x01, 0x00, 0x02, 0x05, 0x05, 0x00, 0x03, 0x07, 0x01, 0x01
        /*0010*/ 	.byte	0x02, 0x03, 0x00, 0x00, 0x02, 0x06, 0x01, 0x00, 0x04, 0x0b, 0x08, 0x00, 0x09, 0x00, 0x00, 0x00
        /*0020*/ 	.byte	0x00, 0x00, 0x00, 0x00


//--------------------- .nv.info._Z3fooPi         --------------------------
	.section	.nv.info._Z3fooPi,"",@"SHT_CUDA_INFO"
	.sectionflags	@""
	.align	4


	//----- nvinfo : EIATTR_CUDA_API_VERSION
	.align		4
        /*0000*/ 	.byte	0x04, 0x37
        /*0002*/ 	.short	(.L_7 - .L_6)
.L_6:
        /*0004*/ 	.word	0x00000082


	//----- nvinfo : EIATTR_KPARAM_INFO
	.align		4
.L_7:
        /*0008*/ 	.byte	0x04, 0x17
        /*000a*/ 	.short	(.L_9 - .L_8)
.L_8:
        /*000c*/ 	.word	0x00000000
        /*0010*/ 	.short	0x0000
        /*0012*/ 	.short	0x0000
        /*0014*/ 	.byte	0x00, 0xf5, 0x21, 0x00


	//----- nvinfo : EIATTR_SPARSE_MMA_MASK
	.align		4
.L_9:
        /*0018*/ 	.byte	0x03, 0x50
        /*001a*/ 	.short	0x0000


	//----- nvinfo : EIATTR_MAXREG_COUNT
	.align		4
        /*001c*/ 	.byte	0x03, 0x1b
        /*001e*/ 	.short	0x00ff


	//----- nvinfo : EIATTR_NUM_BARRIERS
	.align		4
        /*0020*/ 	.byte	0x02, 0x4c
        /*0022*/ 	.byte	0x01
	.zero		1


	//----- nvinfo : EIATTR_MERCURY_ISA_VERSION
	.align		4
        /*0024*/ 	.byte	0x03, 0x5f
        /*0026*/ 	.short	0x0101


	//----- nvinfo : EIATTR_VRC_CTA_INIT_COUNT
	.align		4
        /*0028*/ 	.byte	0x02, 0x4a
	.zero		1
	.zero		1


	//----- nvinfo : EIATTR_EXIT_INSTR_OFFSETS
	.align		4
        /*002c*/ 	.byte	0x04, 0x1c
        /*002e*/ 	.short	(.L_11 - .L_10)


	//   ....[0]....
.L_10:
        /*0030*/ 	.word	0x00000070


	//   ....[1]....
        /*0034*/ 	.word	0x00000090


	//----- nvinfo : EIATTR_CBANK_PARAM_SIZE
	.align		4
.L_11:
        /*0038*/ 	.byte	0x03, 0x19
        /*003a*/ 	.short	0x0008


	//----- nvinfo : EIATTR_PARAM_CBANK
	.align		4
        /*003c*/ 	.byte	0x04, 0x0a
        /*003e*/ 	.short	(.L_13 - .L_12)
	.align		4
.L_12:
        /*0040*/ 	.word	index@(.nv.constant0._Z3fooPi)
        /*0044*/ 	.short	0x0380
        /*0046*/ 	.short	0x0008


	//----- nvinfo : EIATTR_SW_WAR
	.align		4
.L_13:
        /*0048*/ 	.byte	0x04, 0x36
        /*004a*/ 	.short	(.L_15 - .L_14)
.L_14:
        /*004c*/ 	.word	0x00000008
.L_15:


//--------------------- .nv.callgraph             --------------------------
	.section	.nv.callgraph,"",@"SHT_CUDA_CALLGRAPH"
	.align	4
	.sectionentsize	8
	.align		4
        /*0000*/ 	.word	0x00000000
	.align		4
        /*0004*/ 	.word	0xffffffff
	.align		4
        /*0008*/ 	.word	0x00000000
	.align		4
        /*000c*/ 	.word	0xfffffffe
	.align		4
        /*0010*/ 	.word	0x00000000
	.align		4
        /*0014*/ 	.word	0xfffffffd
	.align		4
        /*0018*/ 	.word	0x00000000
	.align		4
        /*001c*/ 	.word	0xfffffffc


//--------------------- .text._Z3fooPi            --------------------------
	.section	.text._Z3fooPi,"ax",@progbits
	.align	128
        .global         _Z3fooPi
        .type           _Z3fooPi,@function
        .size           _Z3fooPi,(.L_x_1 - _Z3fooPi)
        .other          _Z3fooPi,@"STO_CUDA_ENTRY STV_DEFAULT"
_Z3fooPi:
.text._Z3fooPi:
[----:B------:R-:W-:Y:S01]  /*0000*/  LDC R1, c[0x0][0x37c] ;  /* 0x0000df00ff017b82 */ /* 0x000fe20000000800 */
[----:B------:R-:W0:Y:S07]  /*0010*/  S2R R5, SR_TID.X ;  /* 0x0000000000057919 */ /* 0x000e2e0000002100 */
[----:B------:R-:W0:Y:S01]  /*0020*/  LDC.64 R2, c[0x0][0x380] ;  /* 0x0000e000ff027b82 */ /* 0x000e220000000a00 */
[----:B------:R-:W1:Y:S01]  /*0030*/  LDCU.64 UR4, c[0x0][0x358] ;  /* 0x00006b00ff0477ac */ /* 0x000e620008000a00 */
[----:B0-----:R-:W-:-:S06]  /*0040*/  IMAD.WIDE.U32 R2, R5, 0x4, R2 ;  /* 0x0000000405027825 */ /* 0x001fcc00078e0002 */
[----:B-1----:R-:W2:Y:S02]  /*0050*/  LDG.E R2, desc[UR4][R2.64] ;  /* 0x0000000402027981 */ /* 0x002ea4000c1e1900 */
[----:B--2---:R-:W-:-:S13]  /*0060*/  ISETP.NE.AND P0, PT, R2, RZ, PT ;  /* 0x000000ff0200720c */ /* 0x004fda0003f05270 */
[----:B------:R-:W-:Y:S05]  /*0070*/  @!P0 EXIT ;  /* 0x000000000000894d */ /* 0x000fea0003800000 */
[----:B------:R-:W-:Y:S06]  /*0080*/  BAR.SYNC.DEFER_BLOCKING 0x0 ;  /* 0x0000000000007b1d */ /* 0x000fec0000010000 */
[----:B------:R-:W-:Y:S05]  /*0090*/  EXIT ;  /* 0x000000000000794d */ /* 0x000fea0003800000 */
.L_x_0:
[----:B------:R-:W-:-:S00]  /*00a0*/  BRA `(.L_x_0) ;  /* 0xfffffffc00fc7947 */ /* 0x000fc0000383ffff */
[----:B------:R-:W-:-:S00]  /*00b0*/  NOP ;  /* 0x0000000000007918 */ /* 0x000fc00000000000 */
        /* <DEDUP_REMOVED lines=12> */
.L_x_1:


//--------------------- .nv.shared.reserved.0     --------------------------
	.section	.nv.shared.reserved.0,"aw",@nobits
	.weak		__nv_reservedSMEM_offset_0_alias
	.size		__nv_reservedSMEM_offset_0_alias, 0, 64
	.other		__nv_reservedSMEM_offset_0_alias,@"STO_CUDA_RESERVED_SHARED STV_DEFAULT"
__nv_reservedSMEM_offset_0_alias:
	.zero		0
	.zero		64


//--------------------- .nv.constant0._Z3fooPi    --------------------------
	.section	.nv.constant0._Z3fooPi,"a",@progbits
	.sectionflags	@""
	.align	4
.nv.constant0._Z3fooPi:
	.zero		904


//--------------------- SYMBOLS --------------------------

	.type		.nv.reservedSmem.offset0,@object
	.size		.nv.reservedSmem.offset0,0x4
